//
// Generated by NVIDIA NVVM Compiler
//
// Compiler Build ID: CL-36424714
// Cuda compilation tools, release 13.0, V13.0.88
// Based on NVVM 20.0.0
//

.version 9.0
.target sm_100
.address_size 64

	// .globl	_Z3addPiS_S_
.extern .func  (.param .b32 func_retval0) vprintf
(
	.param .b64 vprintf_param_0,
	.param .b64 vprintf_param_1
)
;
// _ZZ3addPiS_S_E4temp has been demoted
.global .align 1 .b8 $str[8] = {10, 32, 37, 100, 32, 10, 32};

.visible .entry _Z3addPiS_S_(
	.param .u64 .ptr .align 1 _Z3addPiS_S__param_0,
	.param .u64 .ptr .align 1 _Z3addPiS_S__param_1,
	.param .u64 .ptr .align 1 _Z3addPiS_S__param_2
)
{
	.local .align 8 .b8 	__local_depot0[8];
	.reg .b64 	%SP;
	.reg .b64 	%SPL;
	.reg .pred 	%p<2>;
	.reg .b32 	%r<20>;
	.reg .b64 	%rd<14>;
	// demoted variable
	.shared .align 4 .b8 _ZZ3addPiS_S_E4temp[16];
	mov.u64 	%SPL, __local_depot0;
	cvta.local.u64 	%SP, %SPL;
	ld.param.u64 	%rd2, [_Z3addPiS_S__param_0];
	ld.param.u64 	%rd3, [_Z3addPiS_S__param_1];
	ld.param.u64 	%rd1, [_Z3addPiS_S__param_2];
	cvta.to.global.u64 	%rd4, %rd3;
	cvta.to.global.u64 	%rd5, %rd2;
	mov.u32 	%r1, %tid.x;
	mov.u32 	%r2, %ctaid.x;
	mov.u32 	%r3, %ntid.x;
	mad.lo.s32 	%r4, %r2, %r3, %r1;
	mul.wide.s32 	%rd6, %r4, 4;
	add.s64 	%rd7, %rd5, %rd6;
	ld.global.u32 	%r5, [%rd7];
	add.s64 	%rd8, %rd4, %rd6;
	ld.global.u32 	%r6, [%rd8];
	mul.lo.s32 	%r7, %r6, %r5;
	shl.b32 	%r8, %r4, 2;
	mov.u32 	%r9, _ZZ3addPiS_S_E4temp;
	add.s32 	%r10, %r9, %r8;
	st.shared.u32 	[%r10], %r7;
	bar.sync 	0;
	setp.ne.s32 	%p1, %r4, 0;
	@%p1 bra 	$L__BB0_2;
	add.u64 	%rd9, %SP, 0;
	add.u64 	%rd10, %SPL, 0;
	cvta.to.global.u64 	%rd11, %rd1;
	ld.shared.u32 	%r11, [_ZZ3addPiS_S_E4temp];
	ld.shared.u32 	%r12, [_ZZ3addPiS_S_E4temp+4];
	add.s32 	%r13, %r12, %r11;
	ld.shared.u32 	%r14, [_ZZ3addPiS_S_E4temp+8];
	add.s32 	%r15, %r14, %r13;
	ld.shared.u32 	%r16, [_ZZ3addPiS_S_E4temp+12];
	add.s32 	%r17, %r16, %r15;
	st.local.u32 	[%rd10], %r17;
	mov.u64 	%rd12, $str;
	cvta.global.u64 	%rd13, %rd12;
	{ // callseq 0, 0
	.param .b64 param0;
	st.param.b64 	[param0], %rd13;
	.param .b64 param1;
	st.param.b64 	[param1], %rd9;
	.param .b32 retval0;
	call.uni (retval0), 
	vprintf, 
	(
	param0, 
	param1
	);
	ld.param.b32 	%r18, [retval0];
	} // callseq 0
	st.global.u32 	[%rd11], %r17;
$L__BB0_2:
	ret;

}


// ===== COMPILED SASS (sm_100) =====

	.target	sm_100

	.elftype	@"ET_EXEC"


//--------------------- .note.nv.tkinfo           --------------------------
	.section	.note.nv.tkinfo,"",@"SHT_NOTE"
	.sectionflags	@"SHF_NOTE_NV_TKINFO"
	.tkinfo
        /*0018*/ 	.word	0x00000002
        /*0030*/ 	.string	""
        /*0030*/ 	.string	"ptxas"
        /*0030*/ 	.string	"Cuda compilation tools, release 13.0, V13.0.88"
        /*0030*/ 	.string	"Build cuda_13.0.r13.0/compiler.36424714_0"
        /*0030*/ 	.string	"-arch sm_100 -m 64 "



//--------------------- .note.nv.cuinfo           --------------------------
	.section	.note.nv.cuinfo,"",@"SHT_NOTE"
	.sectionflags	@"SHF_NOTE_NV_CUINFO"
        /*0018*/ 	.short	0x0002
        /*001a*/ 	.short	0x0064
        /*001c*/ 	.short	0x0082
	.zero		2


//--------------------- .nv.info                  --------------------------
	.section	.nv.info,"",@"SHT_CUDA_INFO"
	.align	4


	//----- nvinfo : EIATTR_REGCOUNT
	.align		4
        /*0000*/ 	.byte	0x04, 0x2f
        /*0002*/ 	.short	(.L_2 - .L_1)
	.align		4
.L_1:
        /*0004*/ 	.word	index@(_Z3addPiS_S_)
        /*0008*/ 	.word	0x00000018


	//----- nvinfo : EIATTR_FRAME_SIZE
	.align		4
.L_2:
        /*000c*/ 	.byte	0x04, 0x11
        /*000e*/ 	.short	(.L_4 - .L_3)
	.align		4
.L_3:
        /*0010*/ 	.word	index@(_Z3addPiS_S_)
        /*0014*/ 	.word	0x00000008


	//----- nvinfo : EIATTR_MIN_STACK_SIZE
	.align		4
.L_4:
        /*0018*/ 	.byte	0x04, 0x12
        /*001a*/ 	.short	(.L_6 - .L_5)
	.align		4
.L_5:
        /*001c*/ 	.word	index@(_Z3addPiS_S_)
        /*0020*/ 	.word	0x00000008
.L_6:


//--------------------- .nv.compat                --------------------------
	.section	.nv.compat,"",@"SHT_CUDA_COMPAT_INFO"
	.align	4
        /*0000*/ 	.byte	0x02, 0x09, 0x00, 0x00, 0x02, 0x02, 0x01, 0x00, 0x02, 0x05, 0x05, 0x00, 0x03, 0x07, 0x01, 0x01
        /*0010*/ 	.byte	0x02, 0x03, 0x00, 0x00, 0x02, 0x06, 0x01, 0x00, 0x04, 0x0b, 0x08, 0x00, 0x09, 0x00, 0x00, 0x00
        /*0020*/ 	.byte	0x00, 0x00, 0x00, 0x00


//--------------------- .nv.info._Z3addPiS_S_     --------------------------
	.section	.nv.info._Z3addPiS_S_,"",@"SHT_CUDA_INFO"
	.sectionflags	@""
	.align	4


	//----- nvinfo : EIATTR_CUDA_API_VERSION
	.align		4
        /*0000*/ 	.byte	0x04, 0x37
        /*0002*/ 	.short	(.L_8 - .L_7)
.L_7:
        /*0004*/ 	.word	0x00000082


	//----- nvinfo : EIATTR_KPARAM_INFO
	.align		4
.L_8:
        /*0008*/ 	.byte	0x04, 0x17
        /*000a*/ 	.short	(.L_10 - .L_9)
.L_9:
        /*000c*/ 	.word	0x00000000
        /*0010*/ 	.short	0x0002
        /*0012*/ 	.short	0x0010
        /*0014*/ 	.byte	0x00, 0xf5, 0x21, 0x00


	//----- nvinfo : EIATTR_KPARAM_INFO
	.align		4
.L_10:
        /*0018*/ 	.byte	0x04, 0x17
        /*001a*/ 	.short	(.L_12 - .L_11)
.L_11:
        /*001c*/ 	.word	0x00000000
        /*0020*/ 	.short	0x0001
        /*0022*/ 	.short	0x0008
        /*0024*/ 	.byte	0x00, 0xf5, 0x21, 0x00


	//----- nvinfo : EIATTR_KPARAM_INFO
	.align		4
.L_12:
        /*0028*/ 	.byte	0x04, 0x17
        /*002a*/ 	.short	(.L_14 - .L_13)
.L_13:
        /*002c*/ 	.word	0x00000000
        /*0030*/ 	.short	0x0000
        /*0032*/ 	.short	0x0000
        /*0034*/ 	.byte	0x00, 0xf5, 0x21, 0x00


	//----- nvinfo : EIATTR_SPARSE_MMA_MASK
	.align		4
.L_14:
        /*0038*/ 	.byte	0x03, 0x50
        /*003a*/ 	.short	0x0000


	//----- nvinfo : EIATTR_MAXREG_COUNT
	.align		4
        /*003c*/ 	.byte	0x03, 0x1b
        /*003e*/ 	.short	0x00ff


	//----- nvinfo : EIATTR_NUM_BARRIERS
	.align		4
        /*0040*/ 	.byte	0x02, 0x4c
        /*0042*/ 	.byte	0x01
	.zero		1


	//----- nvinfo : EIATTR_EXTERNS
	.align		4
        /*0044*/ 	.byte	0x04, 0x0f
        /*0046*/ 	.short	(.L_16 - .L_15)


	//   ....[0]....
	.align		4
.L_15:
        /*0048*/ 	.word	index@(vprintf)


	//----- nvinfo : EIATTR_MERCURY_ISA_VERSION
	.align		4
.L_16:
        /*004c*/ 	.byte	0x03, 0x5f
        /*004e*/ 	.short	0x0101


	//----- nvinfo : EIATTR_VRC_CTA_INIT_COUNT
	.align		4
        /*0050*/ 	.byte	0x02, 0x4a
	.zero		1
	.zero		1


	//----- nvinfo : EIATTR_SYSCALL_OFFSETS
	.align		4
        /*0054*/ 	.byte	0x04, 0x46
        /*0056*/ 	.short	(.L_18 - .L_17)


	//   ....[0]....
.L_17:
        /*0058*/ 	.word	0x00000240


	//----- nvinfo : EIATTR_EXIT_INSTR_OFFSETS
	.align		4
.L_18:
        /*005c*/ 	.byte	0x04, 0x1c
        /*005e*/ 	.short	(.L_20 - .L_19)


	//   ....[0]....
.L_19:
        /*0060*/ 	.word	0x00000190


	//   ....[1]....
        /*0064*/ 	.word	0x00000270


	//----- nvinfo : EIATTR_CRS_STACK_SIZE
	.align		4
.L_20:
        /*0068*/ 	.byte	0x04, 0x1e
        /*006a*/ 	.short	(.L_22 - .L_21)
.L_21:
        /*006c*/ 	.word	0x00000000


	//----- nvinfo : EIATTR_CBANK_PARAM_SIZE
	.align		4
.L_22:
        /*0070*/ 	.byte	0x03, 0x19
        /*0072*/ 	.short	0x0018


	//----- nvinfo : EIATTR_PARAM_CBANK
	.align		4
        /*0074*/ 	.byte	0x04, 0x0a
        /*0076*/ 	.short	(.L_24 - .L_23)
	.align		4
.L_23:
        /*0078*/ 	.word	index@(.nv.constant0._Z3addPiS_S_)
        /*007c*/ 	.short	0x0380
        /*007e*/ 	.short	0x0018


	//----- nvinfo : EIATTR_SW_WAR
	.align		4
.L_24:
        /*0080*/ 	.byte	0x04, 0x36
        /*0082*/ 	.short	(.L_26 - .L_25)
.L_25:
        /*0084*/ 	.word	0x00000008
.L_26:


//--------------------- .nv.callgraph             --------------------------
	.section	.nv.callgraph,"",@"SHT_CUDA_CALLGRAPH"
	.align	4
	.sectionentsize	8
	.align		4
        /*0000*/ 	.word	0x00000000
	.align		4
        /*0004*/ 	.word	0xffffffff
	.align		4
        /*0008*/ 	.word	index@(_Z3addPiS_S_)
	.align		4
        /*000c*/ 	.word	index@(vprintf)
	.align		4
        /*0010*/ 	.word	0x00000000
	.align		4
        /*0014*/ 	.word	0xfffffffe
	.align		4
        /*0018*/ 	.word	0x00000000
	.align		4
        /*001c*/ 	.word	0xfffffffd
	.align		4
        /*0020*/ 	.word	0x00000000
	.align		4
        /*0024*/ 	.word	0xfffffffc


//--------------------- .nv.constant4             --------------------------
	.section	.nv.constant4,"a",@progbits
	.align	8
	.align		8
.nv.constant4:
        /*0000*/ 	.dword	vprintf
	.align		8
        /*0008*/ 	.dword	$str


//--------------------- .text._Z3addPiS_S_        --------------------------
	.section	.text._Z3addPiS_S_,"ax",@progbits
	.align	128
        .global         _Z3addPiS_S_
        .type           _Z3addPiS_S_,@function
        .size           _Z3addPiS_S_,(.L_x_2 - _Z3addPiS_S_)
        .other          _Z3addPiS_S_,@"STO_CUDA_ENTRY STV_DEFAULT"
_Z3addPiS_S_:
.text._Z3addPiS_S_:
[----:B------:R-:W0:Y:S01]  /*0000*/  LDC R1, c[0x0][0x37c] ;  /* 0x0000df00ff017b82 */ /* 0x000e220000000800 */
[----:B------:R-:W1:Y:S01]  /*0010*/  S2R R7, SR_TID.X ;  /* 0x0000000000077919 */ /* 0x000e620000002100 */
[----:B------:R-:W2:Y:S06]  /*0020*/  LDCU UR7, c[0x0][0x2fc] ;  /* 0x00005f80ff0777ac */ /* 0x000eac0008000800 */
[----:B------:R-:W1:Y:S01]  /*0030*/  S2UR UR4, SR_CTAID.X ;  /* 0x00000000000479c3 */ /* 0x000e620000002500 */
[----:B0-----:R-:W-:Y:S01]  /*0040*/  VIADD R1, R1, 0xfffffff8 ;  /* 0xfffffff801017836 */ /* 0x001fe20000000000 */
[----:B------:R-:W0:Y:S06]  /*0050*/  LDCU.64 UR36, c[0x0][0x358] ;  /* 0x00006b00ff2477ac */ /* 0x000e2c0008000a00 */
[----:B------:R-:W1:Y:S08]  /*0060*/  LDC R0, c[0x0][0x360] ;  /* 0x0000d800ff007b82 */ /* 0x000e700000000800 */
[----:B------:R-:W3:Y:S08]  /*0070*/  LDC.64 R2, c[0x0][0x380] ;  /* 0x0000e000ff027b82 */ /* 0x000ef00000000a00 */
[----:B------:R-:W4:Y:S01]  /*0080*/  LDC.64 R4, c[0x0][0x388] ;  /* 0x0000e200ff047b82 */ /* 0x000f220000000a00 */
[----:B-1----:R-:W-:-:S04]  /*0090*/  IMAD R7, R0, UR4, R7 ;  /* 0x0000000400077c24 */ /* 0x002fc8000f8e0207 */
[----:B---3--:R-:W-:-:S06]  /*00a0*/  IMAD.WIDE R2, R7, 0x4, R2 ;  /* 0x0000000407027825 */ /* 0x008fcc00078e0202 */
[----:B0-----:R-:W3:Y:S01]  /*00b0*/  LDG.E R2, desc[UR36][R2.64] ;  /* 0x0000002402027981 */ /* 0x001ee2000c1e1900 */
[----:B----4-:R-:W-:-:S06]  /*00c0*/  IMAD.WIDE R4, R7, 0x4, R4 ;  /* 0x0000000407047825 */ /* 0x010fcc00078e0204 */
[----:B------:R-:W3:Y:S01]  /*00d0*/  LDG.E R5, desc[UR36][R4.64] ;  /* 0x0000002404057981 */ /* 0x000ee2000c1e1900 */
[----:B------:R-:W0:Y:S01]  /*00e0*/  S2UR UR5, SR_CgaCtaId ;  /* 0x00000000000579c3 */ /* 0x000e220000008800 */
[----:B------:R-:W-:Y:S01]  /*00f0*/  UMOV UR4, 0x400 ;  /* 0x0000040000047882 */ /* 0x000fe20000000000 */
[----:B------:R-:W1:Y:S01]  /*0100*/  LDCU UR6, c[0x0][0x2f8] ;  /* 0x00005f00ff0677ac */ /* 0x000e620008000800 */
[----:B0-----:R-:W-:-:S06]  /*0110*/  ULEA UR4, UR5, UR4, 0x18 ;  /* 0x0000000405047291 */ /* 0x001fcc000f8ec0ff */
[C---:B------:R-:W-:Y:S02]  /*0120*/  LEA R9, R7.reuse, UR4, 0x2 ;  /* 0x0000000407097c11 */ /* 0x040fe4000f8e10ff */
[----:B------:R-:W-:Y:S02]  /*0130*/  ISETP.NE.AND P0, PT, R7, RZ, PT ;  /* 0x000000ff0700720c */ /* 0x000fe40003f05270 */
[----:B-1----:R-:W-:-:S04]  /*0140*/  IADD3 R6, P1, PT, R1, UR6, RZ ;  /* 0x0000000601067c10 */ /* 0x002fc8000ff3e0ff */
[----:B--2---:R-:W-:Y:S01]  /*0150*/  IADD3.X R7, PT, PT, RZ, UR7, RZ, P1, !PT ;  /* 0x00000007ff077c10 */ /* 0x004fe20008ffe4ff */
[----:B---3--:R-:W-:-:S05]  /*0160*/  IMAD R0, R2, R5, RZ ;  /* 0x0000000502007224 */ /* 0x008fca00078e02ff */
[----:B------:R0:W-:Y:S01]  /*0170*/  STS [R9], R0 ;  /* 0x0000000009007388 */ /* 0x0001e20000000800 */
[----:B------:R-:W-:Y:S06]  /*0180*/  BAR.SYNC.DEFER_BLOCKING 0x0 ;  /* 0x0000000000007b1d */ /* 0x000fec0000010000 */
[----:B------:R-:W-:Y:S05]  /*0190*/  @P0 EXIT ;  /* 0x000000000000094d */ /* 0x000fea0003800000 */
[----:B0-----:R-:W0:Y:S01]  /*01a0*/  LDS.128 R8, [UR4] ;  /* 0x00000004ff087984 */ /* 0x001e220008000c00 */
[----:B------:R-:W-:Y:S01]  /*01b0*/  MOV R0, 0x0 ;  /* 0x0000000000007802 */ /* 0x000fe20000000f00 */
[----:B------:R-:W1:Y:S02]  /*01c0*/  LDCU.64 UR4, c[0x4][0x8] ;  /* 0x01000100ff0477ac */ /* 0x000e640008000a00 */
[----:B-1----:R-:W-:Y:S01]  /*01d0*/  MOV R4, UR4 ;  /* 0x0000000400047c02 */ /* 0x002fe20008000f00 */
[----:B------:R-:W-:Y:S01]  /*01e0*/  IMAD.U32 R5, RZ, RZ, UR5 ;  /* 0x00000005ff057e24 */ /* 0x000fe2000f8e00ff */
[----:B0-----:R-:W-:Y:S02]  /*01f0*/  IADD3 R2, PT, PT, R10, R9, R8 ;  /* 0x000000090a027210 */ /* 0x001fe40007ffe008 */
[----:B------:R0:W1:Y:S03]  /*0200*/  LDC.64 R8, c[0x4][R0] ;  /* 0x0100000000087b82 */ /* 0x0000660000000a00 */
[----:B------:R-:W-:-:S05]  /*0210*/  IMAD.IADD R2, R2, 0x1, R11 ;  /* 0x0000000102027824 */ /* 0x000fca00078e020b */
[----:B------:R0:W-:Y:S02]  /*0220*/  STL [R1], R2 ;  /* 0x0000000201007387 */ /* 0x0001e40000100800 */
[----:B------:R-:W-:-:S07]  /*0230*/  LEPC R20, `(.L_x_0) ;  /* 0x000000001014794e */ /* 0x000fce0000000000 */
[----:B01----:R-:W-:Y:S05]  /*0240*/  CALL.ABS.NOINC R8 ;  /* 0x0000000008007343 */ /* 0x003fea0003c00000 */
.L_x_0:
[----:B------:R-:W0:Y:S02]  /*0250*/  LDC.64 R4, c[0x0][0x390] ;  /* 0x0000e400ff047b82 */ /* 0x000e240000000a00 */
[----:B0-----:R-:W-:Y:S01]  /*0260*/  STG.E desc[UR36][R4.64], R2 ;  /* 0x0000000204007986 */ /* 0x001fe2000c101924 */
[----:B------:R-:W-:Y:S05]  /*0270*/  EXIT ;  /* 0x000000000000794d */ /* 0x000fea0003800000 */
.L_x_1:
[----:B------:R-:W-:-:S00]  /*0280*/  BRA `(.L_x_1) ;  /* 0xfffffffc00fc7947 */ /* 0x000fc0000383ffff */
[----:B------:R-:W-:-:S00]  /*0290*/  NOP ;  /* 0x0000000000007918 */ /* 0x000fc00000000000 */
        /* <DEDUP_REMOVED lines=14> */
.L_x_2:


//--------------------- .nv.global.init           --------------------------
	.section	.nv.global.init,"aw",@progbits
.nv.global.init:
	.type		$str,@object
	.size		$str,(.L_0 - $str)
$str:
        /*0000*/ 	.byte	0x0a, 0x20, 0x25, 0x64, 0x20, 0x0a, 0x20, 0x00
.L_0:


//--------------------- .nv.shared._Z3addPiS_S_   --------------------------
	.section	.nv.shared._Z3addPiS_S_,"aw",@nobits
	.sectionflags	@""
	.align	4
.nv.shared._Z3addPiS_S_:
	.zero		1040


//--------------------- .nv.shared.reserved.0     --------------------------
	.section	.nv.shared.reserved.0,"aw",@nobits
	.weak		__nv_reservedSMEM_offset_0_alias
	.size		__nv_reservedSMEM_offset_0_alias, 0, 64
	.other		__nv_reservedSMEM_offset_0_alias,@"STO_CUDA_RESERVED_SHARED STV_DEFAULT"
__nv_reservedSMEM_offset_0_alias:
	.zero		0
	.zero		64


//--------------------- .nv.constant0._Z3addPiS_S_ --------------------------
	.section	.nv.constant0._Z3addPiS_S_,"a",@progbits
	.sectionflags	@""
	.align	4
.nv.constant0._Z3addPiS_S_:
	.zero		920


//--------------------- SYMBOLS --------------------------

	.type		.nv.reservedSmem.offset0,@object
	.size		.nv.reservedSmem.offset0,0x4
	.type		.nv.reservedSmem.cap,@object
	.size		.nv.reservedSmem.cap,0x4
	.type		vprintf,@function
